//
// Generated by NVIDIA NVVM Compiler
//
// Compiler Build ID: CL-36424714
// Cuda compilation tools, release 13.0, V13.0.88
// Based on NVVM 20.0.0
//

.version 9.0
.target sm_100
.address_size 64

	// .globl	_Z8check_caPciPi

.visible .entry _Z8check_caPciPi(
	.param .u64 .ptr .align 1 _Z8check_caPciPi_param_0,
	.param .u32 _Z8check_caPciPi_param_1,
	.param .u64 .ptr .align 1 _Z8check_caPciPi_param_2
)
{
	.reg .pred 	%p<5>;
	.reg .b16 	%rs<9>;
	.reg .b32 	%r<12>;
	.reg .b64 	%rd<11>;

	ld.param.u64 	%rd3, [_Z8check_caPciPi_param_0];
	ld.param.u32 	%r8, [_Z8check_caPciPi_param_1];
	ld.param.u64 	%rd2, [_Z8check_caPciPi_param_2];
	cvta.to.global.u64 	%rd1, %rd3;
	mov.u32 	%r1, %ctaid.x;
	mul.lo.s32 	%r10, %r8, %r1;
	add.s32 	%r3, %r10, %r8;
	setp.ge.u32 	%p1, %r10, %r3;
	mov.b32 	%r7, -1;
	mov.u32 	%r11, %r7;
	@%p1 bra 	$L__BB0_6;
	mov.b16 	%rs7, 48;
$L__BB0_2:
	and.b16  	%rs6, %rs7, 255;
	setp.eq.s16 	%p2, %rs6, 67;
	@%p2 bra 	$L__BB0_4;
	cvt.s64.s32 	%rd4, %r10;
	add.s64 	%rd5, %rd1, %rd4;
	ld.global.u8 	%rs7, [%rd5];
	bra.uni 	$L__BB0_5;
$L__BB0_4:
	cvt.s64.s32 	%rd6, %r10;
	add.s64 	%rd7, %rd1, %rd6;
	ld.global.u8 	%rs7, [%rd7];
	setp.eq.s16 	%p3, %rs7, 65;
	mov.u32 	%r11, %r1;
	@%p3 bra 	$L__BB0_6;
$L__BB0_5:
	add.s32 	%r10, %r10, 1;
	setp.ne.s32 	%p4, %r10, %r3;
	mov.u32 	%r11, %r7;
	@%p4 bra 	$L__BB0_2;
$L__BB0_6:
	cvta.to.global.u64 	%rd8, %rd2;
	mul.wide.u32 	%rd9, %r1, 4;
	add.s64 	%rd10, %rd8, %rd9;
	st.global.u32 	[%rd10], %r11;
	ret;

}


// ===== COMPILED SASS (sm_100) =====

	.target	sm_100

	.elftype	@"ET_EXEC"


//--------------------- .note.nv.tkinfo           --------------------------
	.section	.note.nv.tkinfo,"",@"SHT_NOTE"
	.sectionflags	@"SHF_NOTE_NV_TKINFO"
	.tkinfo
        /*0018*/ 	.word	0x00000002
        /*0030*/ 	.string	""
        /*0030*/ 	.string	"ptxas"
        /*0030*/ 	.string	"Cuda compilation tools, release 13.0, V13.0.88"
        /*0030*/ 	.string	"Build cuda_13.0.r13.0/compiler.36424714_0"
        /*0030*/ 	.string	"-arch sm_100 -m 64 "



//--------------------- .note.nv.cuinfo           --------------------------
	.section	.note.nv.cuinfo,"",@"SHT_NOTE"
	.sectionflags	@"SHF_NOTE_NV_CUINFO"
        /*0018*/ 	.short	0x0002
        /*001a*/ 	.short	0x0064
        /*001c*/ 	.short	0x0082
	.zero		2


//--------------------- .nv.info                  --------------------------
	.section	.nv.info,"",@"SHT_CUDA_INFO"
	.align	4


	//----- nvinfo : EIATTR_REGCOUNT
	.align		4
        /*0000*/ 	.byte	0x04, 0x2f
        /*0002*/ 	.short	(.L_1 - .L_0)
	.align		4
.L_0:
        /*0004*/ 	.word	index@(_Z8check_caPciPi)
        /*0008*/ 	.word	0x0000000e


	//----- nvinfo : EIATTR_FRAME_SIZE
	.align		4
.L_1:
        /*000c*/ 	.byte	0x04, 0x11
        /*000e*/ 	.short	(.L_3 - .L_2)
	.align		4
.L_2:
        /*0010*/ 	.word	index@(_Z8check_caPciPi)
        /*0014*/ 	.word	0x00000000


	//----- nvinfo : EIATTR_MIN_STACK_SIZE
	.align		4
.L_3:
        /*0018*/ 	.byte	0x04, 0x12
        /*001a*/ 	.short	(.L_5 - .L_4)
	.align		4
.L_4:
        /*001c*/ 	.word	index@(_Z8check_caPciPi)
        /*0020*/ 	.word	0x00000000
.L_5:


//--------------------- .nv.compat                --------------------------
	.section	.nv.compat,"",@"SHT_CUDA_COMPAT_INFO"
	.align	4
        /*0000*/ 	.byte	0x02, 0x09, 0x00, 0x00, 0x02, 0x02, 0x01, 0x00, 0x02, 0x05, 0x05, 0x00, 0x03, 0x07, 0x01, 0x01
        /*0010*/ 	.byte	0x02, 0x03, 0x00, 0x00, 0x02, 0x06, 0x01, 0x00, 0x04, 0x0b, 0x08, 0x00, 0x09, 0x00, 0x00, 0x00
        /*0020*/ 	.byte	0x00, 0x00, 0x00, 0x00


//--------------------- .nv.info._Z8check_caPciPi --------------------------
	.section	.nv.info._Z8check_caPciPi,"",@"SHT_CUDA_INFO"
	.sectionflags	@""
	.align	4


	//----- nvinfo : EIATTR_CUDA_API_VERSION
	.align		4
        /*0000*/ 	.byte	0x04, 0x37
        /*0002*/ 	.short	(.L_7 - .L_6)
.L_6:
        /*0004*/ 	.word	0x00000082


	//----- nvinfo : EIATTR_KPARAM_INFO
	.align		4
.L_7:
        /*0008*/ 	.byte	0x04, 0x17
        /*000a*/ 	.short	(.L_9 - .L_8)
.L_8:
        /*000c*/ 	.word	0x00000000
        /*0010*/ 	.short	0x0002
        /*0012*/ 	.short	0x0010
        /*0014*/ 	.byte	0x00, 0xf5, 0x21, 0x00


	//----- nvinfo : EIATTR_KPARAM_INFO
	.align		4
.L_9:
        /*0018*/ 	.byte	0x04, 0x17
        /*001a*/ 	.short	(.L_11 - .L_10)
.L_10:
        /*001c*/ 	.word	0x00000000
        /*0020*/ 	.short	0x0001
        /*0022*/ 	.short	0x0008
        /*0024*/ 	.byte	0x00, 0xf0, 0x11, 0x00


	//----- nvinfo : EIATTR_KPARAM_INFO
	.align		4
.L_11:
        /*0028*/ 	.byte	0x04, 0x17
        /*002a*/ 	.short	(.L_13 - .L_12)
.L_12:
        /*002c*/ 	.word	0x00000000
        /*0030*/ 	.short	0x0000
        /*0032*/ 	.short	0x0000
        /*0034*/ 	.byte	0x00, 0xf5, 0x21, 0x00


	//----- nvinfo : EIATTR_SPARSE_MMA_MASK
	.align		4
.L_13:
        /*0038*/ 	.byte	0x03, 0x50
        /*003a*/ 	.short	0x0000


	//----- nvinfo : EIATTR_MAXREG_COUNT
	.align		4
        /*003c*/ 	.byte	0x03, 0x1b
        /*003e*/ 	.short	0x00ff


	//----- nvinfo : EIATTR_MERCURY_ISA_VERSION
	.align		4
        /*0040*/ 	.byte	0x03, 0x5f
        /*0042*/ 	.short	0x0101


	//----- nvinfo : EIATTR_VRC_CTA_INIT_COUNT
	.align		4
        /*0044*/ 	.byte	0x02, 0x4a
	.zero		1
	.zero		1


	//----- nvinfo : EIATTR_EXIT_INSTR_OFFSETS
	.align		4
        /*0048*/ 	.byte	0x04, 0x1c
        /*004a*/ 	.short	(.L_15 - .L_14)


	//   ....[0]....
.L_14:
        /*004c*/ 	.word	0x000001f0


	//----- nvinfo : EIATTR_CBANK_PARAM_SIZE
	.align		4
.L_15:
        /*0050*/ 	.byte	0x03, 0x19
        /*0052*/ 	.short	0x0018


	//----- nvinfo : EIATTR_PARAM_CBANK
	.align		4
        /*0054*/ 	.byte	0x04, 0x0a
        /*0056*/ 	.short	(.L_17 - .L_16)
	.align		4
.L_16:
        /*0058*/ 	.word	index@(.nv.constant0._Z8check_caPciPi)
        /*005c*/ 	.short	0x0380
        /*005e*/ 	.short	0x0018


	//----- nvinfo : EIATTR_SW_WAR
	.align		4
.L_17:
        /*0060*/ 	.byte	0x04, 0x36
        /*0062*/ 	.short	(.L_19 - .L_18)
.L_18:
        /*0064*/ 	.word	0x00000008
.L_19:


//--------------------- .nv.callgraph             --------------------------
	.section	.nv.callgraph,"",@"SHT_CUDA_CALLGRAPH"
	.align	4
	.sectionentsize	8
	.align		4
        /*0000*/ 	.word	0x00000000
	.align		4
        /*0004*/ 	.word	0xffffffff
	.align		4
        /*0008*/ 	.word	0x00000000
	.align		4
        /*000c*/ 	.word	0xfffffffe
	.align		4
        /*0010*/ 	.word	0x00000000
	.align		4
        /*0014*/ 	.word	0xfffffffd
	.align		4
        /*0018*/ 	.word	0x00000000
	.align		4
        /*001c*/ 	.word	0xfffffffc


//--------------------- .text._Z8check_caPciPi    --------------------------
	.section	.text._Z8check_caPciPi,"ax",@progbits
	.align	128
        .global         _Z8check_caPciPi
        .type           _Z8check_caPciPi,@function
        .size           _Z8check_caPciPi,(.L_x_5 - _Z8check_caPciPi)
        .other          _Z8check_caPciPi,@"STO_CUDA_ENTRY STV_DEFAULT"
_Z8check_caPciPi:
.text._Z8check_caPciPi:
[----:B------:R-:W-:Y:S01]  /*0000*/  LDC R1, c[0x0][0x37c] ;  /* 0x0000df00ff017b82 */ /* 0x000fe20000000800 */
[----:B------:R-:W0:Y:S01]  /*0010*/  S2R R9, SR_CTAID.X ;  /* 0x0000000000097919 */ /* 0x000e220000002500 */
[----:B------:R-:W0:Y:S01]  /*0020*/  LDCU UR6, c[0x0][0x388] ;  /* 0x00007100ff0677ac */ /* 0x000e220008000800 */
[----:B------:R-:W-:Y:S01]  /*0030*/  IMAD.MOV.U32 R7, RZ, RZ, -0x1 ;  /* 0xffffffffff077424 */ /* 0x000fe200078e00ff */
[----:B------:R-:W1:Y:S01]  /*0040*/  LDCU.64 UR4, c[0x0][0x358] ;  /* 0x00006b00ff0477ac */ /* 0x000e620008000a00 */
[----:B0-----:R-:W-:-:S04]  /*0050*/  IMAD R0, R9, UR6, RZ ;  /* 0x0000000609007c24 */ /* 0x001fc8000f8e02ff */
[----:B------:R-:W-:-:S05]  /*0060*/  VIADD R5, R0, UR6 ;  /* 0x0000000600057c36 */ /* 0x000fca0008000000 */
[----:B------:R-:W-:-:S13]  /*0070*/  ISETP.GE.U32.AND P0, PT, R0, R5, PT ;  /* 0x000000050000720c */ /* 0x000fda0003f06070 */
[----:B-1----:R-:W-:Y:S05]  /*0080*/  @P0 BRA `(.L_x_0) ;  /* 0x00000000004c0947 */ /* 0x002fea0003800000 */
[----:B------:R-:W0:Y:S01]  /*0090*/  LDC.64 R10, c[0x0][0x380] ;  /* 0x0000e000ff0a7b82 */ /* 0x000e220000000a00 */
[----:B------:R-:W-:-:S07]  /*00a0*/  IMAD.MOV.U32 R2, RZ, RZ, 0x30 ;  /* 0x00000030ff027424 */ /* 0x000fce00078e00ff */
.L_x_3:
[----:B-----5:R-:W-:-:S04]  /*00b0*/  LOP3.LUT R2, R2, 0xff, RZ, 0xc0, !PT ;  /* 0x000000ff02027812 */ /* 0x020fc800078ec0ff */
[----:B------:R-:W-:-:S13]  /*00c0*/  ISETP.NE.AND P0, PT, R2, 0x43, PT ;  /* 0x000000430200780c */ /* 0x000fda0003f05270 */
[----:B0-----:R-:W-:Y:S05]  /*00d0*/  @!P0 BRA `(.L_x_1) ;  /* 0x0000000000108947 */ /* 0x001fea0003800000 */
[----:B0-----:R-:W-:-:S04]  /*00e0*/  IADD3 R2, P0, PT, R0, R10, RZ ;  /* 0x0000000a00027210 */ /* 0x001fc80007f1e0ff */
[----:B------:R-:W-:-:S05]  /*00f0*/  LEA.HI.X.SX32 R3, R0, R11, 0x1, P0 ;  /* 0x0000000b00037211 */ /* 0x000fca00000f0eff */
[----:B------:R0:W5:Y:S01]  /*0100*/  LDG.E.U8 R2, desc[UR4][R2.64] ;  /* 0x0000000402027981 */ /* 0x000162000c1e1100 */
[----:B------:R-:W-:Y:S05]  /*0110*/  BRA `(.L_x_2) ;  /* 0x0000000000187947 */ /* 0x000fea0003800000 */
.L_x_1:
[----:B0-----:R-:W-:-:S04]  /*0120*/  IADD3 R2, P0, PT, R0, R10, RZ ;  /* 0x0000000a00027210 */ /* 0x001fc80007f1e0ff */
[----:B------:R-:W-:-:S05]  /*0130*/  LEA.HI.X.SX32 R3, R0, R11, 0x1, P0 ;  /* 0x0000000b00037211 */ /* 0x000fca00000f0eff */
[----:B------:R-:W2:Y:S01]  /*0140*/  LDG.E.U8 R2, desc[UR4][R2.64] ;  /* 0x0000000402027981 */ /* 0x000ea2000c1e1100 */
[----:B------:R-:W-:Y:S01]  /*0150*/  IMAD.MOV.U32 R7, RZ, RZ, R9 ;  /* 0x000000ffff077224 */ /* 0x000fe200078e0009 */
[----:B--2---:R-:W-:-:S13]  /*0160*/  ISETP.NE.AND P0, PT, R2, 0x41, PT ;  /* 0x000000410200780c */ /* 0x004fda0003f05270 */
[----:B------:R-:W-:Y:S05]  /*0170*/  @!P0 BRA `(.L_x_0) ;  /* 0x0000000000108947 */ /* 0x000fea0003800000 */
.L_x_2:
[----:B------:R-:W-:-:S05]  /*0180*/  VIADD R0, R0, 0x1 ;  /* 0x0000000100007836 */ /* 0x000fca0000000000 */
[----:B------:R-:W-:-:S13]  /*0190*/  ISETP.NE.AND P0, PT, R0, R5, PT ;  /* 0x000000050000720c */ /* 0x000fda0003f05270 */
[----:B------:R-:W-:Y:S05]  /*01a0*/  @P0 BRA `(.L_x_3) ;  /* 0xfffffffc00c00947 */ /* 0x000fea000383ffff */
[----:B------:R-:W-:-:S07]  /*01b0*/  IMAD.MOV.U32 R7, RZ, RZ, -0x1 ;  /* 0xffffffffff077424 */ /* 0x000fce00078e00ff */
.L_x_0:
[----:B0----5:R-:W0:Y:S02]  /*01c0*/  LDC.64 R2, c[0x0][0x390] ;  /* 0x0000e400ff027b82 */ /* 0x021e240000000a00 */
[----:B0-----:R-:W-:-:S05]  /*01d0*/  IMAD.WIDE.U32 R2, R9, 0x4, R2 ;  /* 0x0000000409027825 */ /* 0x001fca00078e0002 */
[----:B------:R-:W-:Y:S01]  /*01e0*/  STG.E desc[UR4][R2.64], R7 ;  /* 0x0000000702007986 */ /* 0x000fe2000c101904 */
[----:B------:R-:W-:Y:S05]  /*01f0*/  EXIT ;  /* 0x000000000000794d */ /* 0x000fea0003800000 */
.L_x_4:
[----:B------:R-:W-:-:S00]  /*0200*/  BRA `(.L_x_4) ;  /* 0xfffffffc00fc7947 */ /* 0x000fc0000383ffff */
[----:B------:R-:W-:-:S00]  /*0210*/  NOP ;  /* 0x0000000000007918 */ /* 0x000fc00000000000 */
        /* <DEDUP_REMOVED lines=14> */
.L_x_5:


//--------------------- .nv.shared.reserved.0     --------------------------
	.section	.nv.shared.reserved.0,"aw",@nobits
	.weak		__nv_reservedSMEM_offset_0_alias
	.size		__nv_reservedSMEM_offset_0_alias, 0, 64
	.other		__nv_reservedSMEM_offset_0_alias,@"STO_CUDA_RESERVED_SHARED STV_DEFAULT"
__nv_reservedSMEM_offset_0_alias:
	.zero		0
	.zero		64


//--------------------- .nv.constant0._Z8check_caPciPi --------------------------
	.section	.nv.constant0._Z8check_caPciPi,"a",@progbits
	.sectionflags	@""
	.align	4
.nv.constant0._Z8check_caPciPi:
	.zero		920


//--------------------- SYMBOLS --------------------------

	.type		.nv.reservedSmem.offset0,@object
	.size		.nv.reservedSmem.offset0,0x4
